//
// Generated by NVIDIA NVVM Compiler
//
// Compiler Build ID: CL-36424714
// Cuda compilation tools, release 13.0, V13.0.88
// Based on NVVM 20.0.0
//

.version 9.0
.target sm_100
.address_size 64

	// .globl	_Z11heat_kernelPfPKfii
// _ZZ14row_avg_kernelPKfPfiiE9local_sum has been demoted

.visible .entry _Z11heat_kernelPfPKfii(
	.param .u64 .ptr .align 1 _Z11heat_kernelPfPKfii_param_0,
	.param .u64 .ptr .align 1 _Z11heat_kernelPfPKfii_param_1,
	.param .u32 _Z11heat_kernelPfPKfii_param_2,
	.param .u32 _Z11heat_kernelPfPKfii_param_3
)
{
	.reg .pred 	%p<11>;
	.reg .b32 	%r<14>;
	.reg .b32 	%f<12>;
	.reg .b64 	%rd<8>;

	ld.param.u64 	%rd3, [_Z11heat_kernelPfPKfii_param_0];
	ld.param.u64 	%rd4, [_Z11heat_kernelPfPKfii_param_1];
	ld.param.u32 	%r3, [_Z11heat_kernelPfPKfii_param_2];
	ld.param.u32 	%r4, [_Z11heat_kernelPfPKfii_param_3];
	mov.u32 	%r5, %tid.x;
	mov.u32 	%r6, %ctaid.x;
	mov.u32 	%r7, %ntid.x;
	mad.lo.s32 	%r1, %r6, %r7, %r5;
	mov.u32 	%r8, %tid.y;
	mov.u32 	%r9, %ctaid.y;
	mov.u32 	%r10, %ntid.y;
	mad.lo.s32 	%r2, %r9, %r10, %r8;
	setp.ge.s32 	%p1, %r2, %r3;
	setp.ge.s32 	%p2, %r1, %r4;
	or.pred  	%p3, %p1, %p2;
	@%p3 bra 	$L__BB0_3;
	cvta.to.global.u64 	%rd5, %rd4;
	cvta.to.global.u64 	%rd6, %rd3;
	mad.lo.s32 	%r11, %r4, %r2, %r1;
	mul.wide.s32 	%rd7, %r11, 4;
	add.s64 	%rd1, %rd5, %rd7;
	ld.global.f32 	%f1, [%rd1];
	add.s64 	%rd2, %rd6, %rd7;
	st.global.f32 	[%rd2], %f1;
	setp.eq.s32 	%p4, %r2, 0;
	add.s32 	%r12, %r3, -1;
	setp.ge.u32 	%p5, %r2, %r12;
	or.pred  	%p6, %p4, %p5;
	setp.lt.s32 	%p7, %r1, 2;
	or.pred  	%p8, %p7, %p6;
	add.s32 	%r13, %r4, -2;
	setp.ge.s32 	%p9, %r1, %r13;
	or.pred  	%p10, %p8, %p9;
	@%p10 bra 	$L__BB0_3;
	ld.global.f32 	%f2, [%rd1+-8];
	ld.global.f32 	%f3, [%rd1+-4];
	mul.f32 	%f4, %f3, 0f3FC66666;
	fma.rn.f32 	%f5, %f2, 0f3FCCCCCD, %f4;
	add.f32 	%f6, %f1, %f5;
	ld.global.f32 	%f7, [%rd1+4];
	fma.rn.f32 	%f8, %f7, 0f3F19999A, %f6;
	ld.global.f32 	%f9, [%rd1+8];
	fma.rn.f32 	%f10, %f9, 0f3E800000, %f8;
	div.rn.f32 	%f11, %f10, 0f40A00000;
	st.global.f32 	[%rd2], %f11;
$L__BB0_3:
	ret;

}
	// .globl	_Z14row_avg_kernelPKfPfii
.visible .entry _Z14row_avg_kernelPKfPfii(
	.param .u64 .ptr .align 1 _Z14row_avg_kernelPKfPfii_param_0,
	.param .u64 .ptr .align 1 _Z14row_avg_kernelPKfPfii_param_1,
	.param .u32 _Z14row_avg_kernelPKfPfii_param_2,
	.param .u32 _Z14row_avg_kernelPKfPfii_param_3
)
{
	.reg .pred 	%p<6>;
	.reg .b32 	%r<7>;
	.reg .b32 	%f<6>;
	.reg .b64 	%rd<9>;
	// demoted variable
	.shared .align 4 .b8 _ZZ14row_avg_kernelPKfPfiiE9local_sum[4];
	ld.param.u64 	%rd1, [_Z14row_avg_kernelPKfPfii_param_0];
	ld.param.u64 	%rd2, [_Z14row_avg_kernelPKfPfii_param_1];
	ld.param.u32 	%r4, [_Z14row_avg_kernelPKfPfii_param_2];
	ld.param.u32 	%r3, [_Z14row_avg_kernelPKfPfii_param_3];
	mov.u32 	%r1, %ctaid.x;
	mov.u32 	%r2, %tid.x;
	setp.ge.s32 	%p1, %r1, %r4;
	setp.ge.s32 	%p2, %r2, %r3;
	or.pred  	%p3, %p1, %p2;
	@%p3 bra 	$L__BB1_5;
	setp.ne.s32 	%p4, %r2, 0;
	@%p4 bra 	$L__BB1_3;
	mov.b32 	%r5, 0;
	st.shared.u32 	[_ZZ14row_avg_kernelPKfPfiiE9local_sum], %r5;
$L__BB1_3:
	setp.ne.s32 	%p5, %r2, 0;
	bar.sync 	0;
	mad.lo.s32 	%r6, %r3, %r1, %r2;
	cvta.to.global.u64 	%rd3, %rd1;
	mul.wide.u32 	%rd4, %r6, 4;
	add.s64 	%rd5, %rd3, %rd4;
	ld.global.f32 	%f1, [%rd5];
	atom.shared.add.f32 	%f2, [_ZZ14row_avg_kernelPKfPfiiE9local_sum], %f1;
	bar.sync 	0;
	@%p5 bra 	$L__BB1_5;
	ld.shared.f32 	%f3, [_ZZ14row_avg_kernelPKfPfiiE9local_sum];
	cvt.rn.f32.u32 	%f4, %r3;
	div.rn.f32 	%f5, %f3, %f4;
	cvta.to.global.u64 	%rd6, %rd2;
	mul.wide.u32 	%rd7, %r1, 4;
	add.s64 	%rd8, %rd6, %rd7;
	st.global.f32 	[%rd8], %f5;
$L__BB1_5:
	ret;

}


// ===== COMPILED SASS (sm_100) =====

	.target	sm_100

	.elftype	@"ET_EXEC"


//--------------------- .note.nv.tkinfo           --------------------------
	.section	.note.nv.tkinfo,"",@"SHT_NOTE"
	.sectionflags	@"SHF_NOTE_NV_TKINFO"
	.tkinfo
        /*0018*/ 	.word	0x00000002
        /*0030*/ 	.string	""
        /*0030*/ 	.string	"ptxas"
        /*0030*/ 	.string	"Cuda compilation tools, release 13.0, V13.0.88"
        /*0030*/ 	.string	"Build cuda_13.0.r13.0/compiler.36424714_0"
        /*0030*/ 	.string	"-arch sm_100 -m 64 "



//--------------------- .note.nv.cuinfo           --------------------------
	.section	.note.nv.cuinfo,"",@"SHT_NOTE"
	.sectionflags	@"SHF_NOTE_NV_CUINFO"
        /*0018*/ 	.short	0x0002
        /*001a*/ 	.short	0x0064
        /*001c*/ 	.short	0x0082
	.zero		2


//--------------------- .nv.info                  --------------------------
	.section	.nv.info,"",@"SHT_CUDA_INFO"
	.align	4


	//----- nvinfo : EIATTR_REGCOUNT
	.align		4
        /*0000*/ 	.byte	0x04, 0x2f
        /*0002*/ 	.short	(.L_1 - .L_0)
	.align		4
.L_0:
        /*0004*/ 	.word	index@(_Z11heat_kernelPfPKfii)
        /*0008*/ 	.word	0x00000010


	//----- nvinfo : EIATTR_FRAME_SIZE
	.align		4
.L_1:
        /*000c*/ 	.byte	0x04, 0x11
        /*000e*/ 	.short	(.L_3 - .L_2)
	.align		4
.L_2:
        /*0010*/ 	.word	index@($__internal_1_$__cuda_sm3x_div_rn_noftz_f32_slowpath)
        /*0014*/ 	.word	0x00000000


	//----- nvinfo : EIATTR_FRAME_SIZE
	.align		4
.L_3:
        /*0018*/ 	.byte	0x04, 0x11
        /*001a*/ 	.short	(.L_5 - .L_4)
	.align		4
.L_4:
        /*001c*/ 	.word	index@(_Z11heat_kernelPfPKfii)
        /*0020*/ 	.word	0x00000000


	//----- nvinfo : EIATTR_REGCOUNT
	.align		4
.L_5:
        /*0024*/ 	.byte	0x04, 0x2f
        /*0026*/ 	.short	(.L_7 - .L_6)
	.align		4
.L_6:
        /*0028*/ 	.word	index@(_Z14row_avg_kernelPKfPfii)
        /*002c*/ 	.word	0x00000010


	//----- nvinfo : EIATTR_FRAME_SIZE
	.align		4
.L_7:
        /*0030*/ 	.byte	0x04, 0x11
        /*0032*/ 	.short	(.L_9 - .L_8)
	.align		4
.L_8:
        /*0034*/ 	.word	index@($__internal_0_$__cuda_sm3x_div_rn_noftz_f32_slowpath)
        /*0038*/ 	.word	0x00000000


	//----- nvinfo : EIATTR_FRAME_SIZE
	.align		4
.L_9:
        /*003c*/ 	.byte	0x04, 0x11
        /*003e*/ 	.short	(.L_11 - .L_10)
	.align		4
.L_10:
        /*0040*/ 	.word	index@(_Z14row_avg_kernelPKfPfii)
        /*0044*/ 	.word	0x00000000


	//----- nvinfo : EIATTR_MIN_STACK_SIZE
	.align		4
.L_11:
        /*0048*/ 	.byte	0x04, 0x12
        /*004a*/ 	.short	(.L_13 - .L_12)
	.align		4
.L_12:
        /*004c*/ 	.word	index@(_Z14row_avg_kernelPKfPfii)
        /*0050*/ 	.word	0x00000000


	//----- nvinfo : EIATTR_MIN_STACK_SIZE
	.align		4
.L_13:
        /*0054*/ 	.byte	0x04, 0x12
        /*0056*/ 	.short	(.L_15 - .L_14)
	.align		4
.L_14:
        /*0058*/ 	.word	index@(_Z11heat_kernelPfPKfii)
        /*005c*/ 	.word	0x00000000
.L_15:


//--------------------- .nv.compat                --------------------------
	.section	.nv.compat,"",@"SHT_CUDA_COMPAT_INFO"
	.align	4
        /*0000*/ 	.byte	0x02, 0x09, 0x00, 0x00, 0x02, 0x02, 0x01, 0x00, 0x02, 0x05, 0x05, 0x00, 0x03, 0x07, 0x01, 0x01
        /*0010*/ 	.byte	0x02, 0x03, 0x00, 0x00, 0x02, 0x06, 0x01, 0x00, 0x04, 0x0b, 0x08, 0x00, 0x01, 0x00, 0x00, 0x00
        /*0020*/ 	.byte	0x00, 0x00, 0x00, 0x00


//--------------------- .nv.info._Z14row_avg_kernelPKfPfii --------------------------
	.section	.nv.info._Z14row_avg_kernelPKfPfii,"",@"SHT_CUDA_INFO"
	.sectionflags	@""
	.align	4


	//----- nvinfo : EIATTR_CUDA_API_VERSION
	.align		4
        /*0000*/ 	.byte	0x04, 0x37
        /*0002*/ 	.short	(.L_17 - .L_16)
.L_16:
        /*0004*/ 	.word	0x00000082


	//----- nvinfo : EIATTR_KPARAM_INFO
	.align		4
.L_17:
        /*0008*/ 	.byte	0x04, 0x17
        /*000a*/ 	.short	(.L_19 - .L_18)
.L_18:
        /*000c*/ 	.word	0x00000000
        /*0010*/ 	.short	0x0003
        /*0012*/ 	.short	0x0014
        /*0014*/ 	.byte	0x00, 0xf0, 0x11, 0x00


	//----- nvinfo : EIATTR_KPARAM_INFO
	.align		4
.L_19:
        /*0018*/ 	.byte	0x04, 0x17
        /*001a*/ 	.short	(.L_21 - .L_20)
.L_20:
        /*001c*/ 	.word	0x00000000
        /*0020*/ 	.short	0x0002
        /*0022*/ 	.short	0x0010
        /*0024*/ 	.byte	0x00, 0xf0, 0x11, 0x00


	//----- nvinfo : EIATTR_KPARAM_INFO
	.align		4
.L_21:
        /*0028*/ 	.byte	0x04, 0x17
        /*002a*/ 	.short	(.L_23 - .L_22)
.L_22:
        /*002c*/ 	.word	0x00000000
        /*0030*/ 	.short	0x0001
        /*0032*/ 	.short	0x0008
        /*0034*/ 	.byte	0x00, 0xf5, 0x21, 0x00


	//----- nvinfo : EIATTR_KPARAM_INFO
	.align		4
.L_23:
        /*0038*/ 	.byte	0x04, 0x17
        /*003a*/ 	.short	(.L_25 - .L_24)
.L_24:
        /*003c*/ 	.word	0x00000000
        /*0040*/ 	.short	0x0000
        /*0042*/ 	.short	0x0000
        /*0044*/ 	.byte	0x00, 0xf5, 0x21, 0x00


	//----- nvinfo : EIATTR_SPARSE_MMA_MASK
	.align		4
.L_25:
        /*0048*/ 	.byte	0x03, 0x50
        /*004a*/ 	.short	0x0000


	//----- nvinfo : EIATTR_MAXREG_COUNT
	.align		4
        /*004c*/ 	.byte	0x03, 0x1b
        /*004e*/ 	.short	0x00ff


	//----- nvinfo : EIATTR_NUM_BARRIERS
	.align		4
        /*0050*/ 	.byte	0x02, 0x4c
        /*0052*/ 	.byte	0x01
	.zero		1


	//----- nvinfo : EIATTR_MERCURY_ISA_VERSION
	.align		4
        /*0054*/ 	.byte	0x03, 0x5f
        /*0056*/ 	.short	0x0101


	//----- nvinfo : EIATTR_VRC_CTA_INIT_COUNT
	.align		4
        /*0058*/ 	.byte	0x02, 0x4a
	.zero		1
	.zero		1


	//----- nvinfo : EIATTR_EXIT_INSTR_OFFSETS
	.align		4
        /*005c*/ 	.byte	0x04, 0x1c
        /*005e*/ 	.short	(.L_27 - .L_26)


	//   ....[0]....
.L_26:
        /*0060*/ 	.word	0x00000060


	//   ....[1]....
        /*0064*/ 	.word	0x000001a0


	//   ....[2]....
        /*0068*/ 	.word	0x000002b0


	//----- nvinfo : EIATTR_CRS_STACK_SIZE
	.align		4
.L_27:
        /*006c*/ 	.byte	0x04, 0x1e
        /*006e*/ 	.short	(.L_29 - .L_28)
.L_28:
        /*0070*/ 	.word	0x00000000


	//----- nvinfo : EIATTR_CBANK_PARAM_SIZE
	.align		4
.L_29:
        /*0074*/ 	.byte	0x03, 0x19
        /*0076*/ 	.short	0x0018


	//----- nvinfo : EIATTR_PARAM_CBANK
	.align		4
        /*0078*/ 	.byte	0x04, 0x0a
        /*007a*/ 	.short	(.L_31 - .L_30)
	.align		4
.L_30:
        /*007c*/ 	.word	index@(.nv.constant0._Z14row_avg_kernelPKfPfii)
        /*0080*/ 	.short	0x0380
        /*0082*/ 	.short	0x0018


	//----- nvinfo : EIATTR_SW_WAR
	.align		4
.L_31:
        /*0084*/ 	.byte	0x04, 0x36
        /*0086*/ 	.short	(.L_33 - .L_32)
.L_32:
        /*0088*/ 	.word	0x00000008
.L_33:


//--------------------- .nv.info._Z11heat_kernelPfPKfii --------------------------
	.section	.nv.info._Z11heat_kernelPfPKfii,"",@"SHT_CUDA_INFO"
	.sectionflags	@""
	.align	4


	//----- nvinfo : EIATTR_CUDA_API_VERSION
	.align		4
        /*0000*/ 	.byte	0x04, 0x37
        /*0002*/ 	.short	(.L_35 - .L_34)
.L_34:
        /*0004*/ 	.word	0x00000082


	//----- nvinfo : EIATTR_KPARAM_INFO
	.align		4
.L_35:
        /*0008*/ 	.byte	0x04, 0x17
        /*000a*/ 	.short	(.L_37 - .L_36)
.L_36:
        /*000c*/ 	.word	0x00000000
        /*0010*/ 	.short	0x0003
        /*0012*/ 	.short	0x0014
        /*0014*/ 	.byte	0x00, 0xf0, 0x11, 0x00


	//----- nvinfo : EIATTR_KPARAM_INFO
	.align		4
.L_37:
        /*0018*/ 	.byte	0x04, 0x17
        /*001a*/ 	.short	(.L_39 - .L_38)
.L_38:
        /*001c*/ 	.word	0x00000000
        /*0020*/ 	.short	0x0002
        /*0022*/ 	.short	0x0010
        /*0024*/ 	.byte	0x00, 0xf0, 0x11, 0x00


	//----- nvinfo : EIATTR_KPARAM_INFO
	.align		4
.L_39:
        /*0028*/ 	.byte	0x04, 0x17
        /*002a*/ 	.short	(.L_41 - .L_40)
.L_40:
        /*002c*/ 	.word	0x00000000
        /*0030*/ 	.short	0x0001
        /*0032*/ 	.short	0x0008
        /*0034*/ 	.byte	0x00, 0xf5, 0x21, 0x00


	//----- nvinfo : EIATTR_KPARAM_INFO
	.align		4
.L_41:
        /*0038*/ 	.byte	0x04, 0x17
        /*003a*/ 	.short	(.L_43 - .L_42)
.L_42:
        /*003c*/ 	.word	0x00000000
        /*0040*/ 	.short	0x0000
        /*0042*/ 	.short	0x0000
        /*0044*/ 	.byte	0x00, 0xf5, 0x21, 0x00


	//----- nvinfo : EIATTR_SPARSE_MMA_MASK
	.align		4
.L_43:
        /*0048*/ 	.byte	0x03, 0x50
        /*004a*/ 	.short	0x0000


	//----- nvinfo : EIATTR_MAXREG_COUNT
	.align		4
        /*004c*/ 	.byte	0x03, 0x1b
        /*004e*/ 	.short	0x00ff


	//----- nvinfo : EIATTR_MERCURY_ISA_VERSION
	.align		4
        /*0050*/ 	.byte	0x03, 0x5f
        /*0052*/ 	.short	0x0101


	//----- nvinfo : EIATTR_VRC_CTA_INIT_COUNT
	.align		4
        /*0054*/ 	.byte	0x02, 0x4a
	.zero		1
	.zero		1


	//----- nvinfo : EIATTR_EXIT_INSTR_OFFSETS
	.align		4
        /*0058*/ 	.byte	0x04, 0x1c
        /*005a*/ 	.short	(.L_45 - .L_44)


	//   ....[0]....
.L_44:
        /*005c*/ 	.word	0x000000c0


	//   ....[1]....
        /*0060*/ 	.word	0x000001b0


	//   ....[2]....
        /*0064*/ 	.word	0x00000340


	//----- nvinfo : EIATTR_CRS_STACK_SIZE
	.align		4
.L_45:
        /*0068*/ 	.byte	0x04, 0x1e
        /*006a*/ 	.short	(.L_47 - .L_46)
.L_46:
        /*006c*/ 	.word	0x00000000


	//----- nvinfo : EIATTR_CBANK_PARAM_SIZE
	.align		4
.L_47:
        /*0070*/ 	.byte	0x03, 0x19
        /*0072*/ 	.short	0x0018


	//----- nvinfo : EIATTR_PARAM_CBANK
	.align		4
        /*0074*/ 	.byte	0x04, 0x0a
        /*0076*/ 	.short	(.L_49 - .L_48)
	.align		4
.L_48:
        /*0078*/ 	.word	index@(.nv.constant0._Z11heat_kernelPfPKfii)
        /*007c*/ 	.short	0x0380
        /*007e*/ 	.short	0x0018


	//----- nvinfo : EIATTR_SW_WAR
	.align		4
.L_49:
        /*0080*/ 	.byte	0x04, 0x36
        /*0082*/ 	.short	(.L_51 - .L_50)
.L_50:
        /*0084*/ 	.word	0x00000008
.L_51:


//--------------------- .nv.callgraph             --------------------------
	.section	.nv.callgraph,"",@"SHT_CUDA_CALLGRAPH"
	.align	4
	.sectionentsize	8
	.align		4
        /*0000*/ 	.word	0x00000000
	.align		4
        /*0004*/ 	.word	0xffffffff
	.align		4
        /*0008*/ 	.word	0x00000000
	.align		4
        /*000c*/ 	.word	0xfffffffe
	.align		4
        /*0010*/ 	.word	0x00000000
	.align		4
        /*0014*/ 	.word	0xfffffffd
	.align		4
        /*0018*/ 	.word	0x00000000
	.align		4
        /*001c*/ 	.word	0xfffffffc


//--------------------- .text._Z14row_avg_kernelPKfPfii --------------------------
	.section	.text._Z14row_avg_kernelPKfPfii,"ax",@progbits
	.align	128
        .global         _Z14row_avg_kernelPKfPfii
        .type           _Z14row_avg_kernelPKfPfii,@function
        .size           _Z14row_avg_kernelPKfPfii,(.L_x_27 - _Z14row_avg_kernelPKfPfii)
        .other          _Z14row_avg_kernelPKfPfii,@"STO_CUDA_ENTRY STV_DEFAULT"
_Z14row_avg_kernelPKfPfii:
.text._Z14row_avg_kernelPKfPfii:
[----:B------:R-:W-:Y:S01]  /*0000*/  LDC R1, c[0x0][0x37c] ;  /* 0x0000df00ff017b82 */ /* 0x000fe20000000800 */
[----:B------:R-:W0:Y:S01]  /*0010*/  S2R R3, SR_TID.X ;  /* 0x0000000000037919 */ /* 0x000e220000002100 */
[----:B------:R-:W0:Y:S01]  /*0020*/  LDCU.64 UR8, c[0x0][0x390] ;  /* 0x00007200ff0877ac */ /* 0x000e220008000a00 */
[----:B------:R-:W1:Y:S01]  /*0030*/  S2R R2, SR_CTAID.X ;  /* 0x0000000000027919 */ /* 0x000e620000002500 */
[----:B0-----:R-:W-:-:S04]  /*0040*/  ISETP.GE.AND P0, PT, R3, UR9, PT ;  /* 0x0000000903007c0c */ /* 0x001fc8000bf06270 */
[----:B-1----:R-:W-:-:S13]  /*0050*/  ISETP.GE.OR P0, PT, R2, UR8, P0 ;  /* 0x0000000802007c0c */ /* 0x002fda0008706670 */
[----:B------:R-:W-:Y:S05]  /*0060*/  @P0 EXIT ;  /* 0x000000000000094d */ /* 0x000fea0003800000 */
[----:B------:R-:W0:Y:S01]  /*0070*/  S2UR UR5, SR_CgaCtaId ;  /* 0x00000000000579c3 */ /* 0x000e220000008800 */
[----:B------:R-:W-:Y:S01]  /*0080*/  ISETP.NE.AND P0, PT, R3, RZ, PT ;  /* 0x000000ff0300720c */ /* 0x000fe20003f05270 */
[----:B------:R-:W-:Y:S01]  /*0090*/  UMOV UR4, 0x400 ;  /* 0x0000040000047882 */ /* 0x000fe20000000000 */
[----:B------:R-:W1:Y:S01]  /*00a0*/  LDCU.64 UR6, c[0x0][0x358] ;  /* 0x00006b00ff0677ac */ /* 0x000e620008000a00 */
[----:B------:R-:W-:-:S04]  /*00b0*/  IMAD R3, R2, UR9, R3 ;  /* 0x0000000902037c24 */ /* 0x000fc8000f8e0203 */
[----:B------:R-:W2:Y:S01]  /*00c0*/  LDC.64 R4, c[0x0][0x380] ;  /* 0x0000e000ff047b82 */ /* 0x000ea20000000a00 */
[----:B0-----:R-:W-:Y:S01]  /*00d0*/  ULEA UR4, UR5, UR4, 0x18 ;  /* 0x0000000405047291 */ /* 0x001fe2000f8ec0ff */
[----:B--2---:R-:W-:-:S08]  /*00e0*/  IMAD.WIDE.U32 R4, R3, 0x4, R4 ;  /* 0x0000000403047825 */ /* 0x004fd000078e0004 */
[----:B------:R-:W-:Y:S01]  /*00f0*/  @!P0 STS [UR4], RZ ;  /* 0x000000ffff008988 */ /* 0x000fe20008000804 */
[----:B------:R-:W-:Y:S06]  /*0100*/  BAR.SYNC.DEFER_BLOCKING 0x0 ;  /* 0x0000000000007b1d */ /* 0x000fec0000010000 */
[----:B-1----:R0:W5:Y:S01]  /*0110*/  LDG.E R5, desc[UR6][R4.64] ;  /* 0x0000000604057981 */ /* 0x002162000c1e1900 */
[----:B------:R-:W-:Y:S01]  /*0120*/  BSSY.RECONVERGENT B0, `(.L_x_0) ;  /* 0x0000006000007945 */ /* 0x000fe20003800200 */
.L_x_1:
[----:B------:R-:W1:Y:S01]  /*0130*/  LDS R6, [UR4] ;  /* 0x00000004ff067984 */ /* 0x000e620008000800 */
[----:B------:R-:W-:Y:S02]  /*0140*/  IMAD.U32 R0, RZ, RZ, UR4 ;  /* 0x00000004ff007e24 */ /* 0x000fe4000f8e00ff */
[----:B-1---5:R-:W-:-:S05]  /*0150*/  FADD R7, R5, R6 ;  /* 0x0000000605077221 */ /* 0x022fca0000000000 */
[----:B------:R-:W1:Y:S02]  /*0160*/  ATOMS.CAST.SPIN P1, [R0], R6, R7 ;  /* 0x000000060000758d */ /* 0x000e640001820007 */
[----:B-1----:R-:W-:Y:S05]  /*0170*/  @!P1 BRA `(.L_x_1) ;  /* 0xfffffffc00ec9947 */ /* 0x002fea000383ffff */
[----:B------:R-:W-:Y:S05]  /*0180*/  BSYNC.RECONVERGENT B0 ;  /* 0x0000000000007941 */ /* 0x000fea0003800200 */
.L_x_0:
[----:B------:R-:W-:Y:S06]  /*0190*/  BAR.SYNC.DEFER_BLOCKING 0x0 ;  /* 0x0000000000007b1d */ /* 0x000fec0000010000 */
[----:B------:R-:W-:Y:S05]  /*01a0*/  @P0 EXIT ;  /* 0x000000000000094d */ /* 0x000fea0003800000 */
[----:B------:R-:W1:Y:S01]  /*01b0*/  LDS R0, [UR4] ;  /* 0x00000004ff007984 */ /* 0x000e620008000800 */
[----:B------:R-:W-:-:S04]  /*01c0*/  I2FP.F32.U32 R3, UR9 ;  /* 0x0000000900037c45 */ /* 0x000fc80008201000 */
[----:B0-----:R-:W0:Y:S02]  /*01d0*/  MUFU.RCP R4, R3 ;  /* 0x0000000300047308 */ /* 0x001e240000001000 */
[----:B0-----:R-:W-:-:S04]  /*01e0*/  FFMA R5, -R3, R4, 1 ;  /* 0x3f80000003057423 */ /* 0x001fc80000000104 */
[----:B------:R-:W-:Y:S02]  /*01f0*/  FFMA R5, R4, R5, R4 ;  /* 0x0000000504057223 */ /* 0x000fe40000000004 */
[----:B-1----:R-:W0:Y:S02]  /*0200*/  FCHK P0, R0, R3 ;  /* 0x0000000300007302 */ /* 0x002e240000000000 */
[----:B------:R-:W-:-:S04]  /*0210*/  FFMA R4, R0, R5, RZ ;  /* 0x0000000500047223 */ /* 0x000fc800000000ff */
[----:B------:R-:W-:-:S04]  /*0220*/  FFMA R6, -R3, R4, R0 ;  /* 0x0000000403067223 */ /* 0x000fc80000000100 */
[----:B------:R-:W-:Y:S01]  /*0230*/  FFMA R7, R5, R6, R4 ;  /* 0x0000000605077223 */ /* 0x000fe20000000004 */
[----:B0-----:R-:W-:Y:S06]  /*0240*/  @!P0 BRA `(.L_x_2) ;  /* 0x00000000000c8947 */ /* 0x001fec0003800000 */
[----:B------:R-:W-:-:S07]  /*0250*/  MOV R4, 0x270 ;  /* 0x0000027000047802 */ /* 0x000fce0000000f00 */
[----:B------:R-:W-:Y:S05]  /*0260*/  CALL.REL.NOINC `($__internal_0_$__cuda_sm3x_div_rn_noftz_f32_slowpath) ;  /* 0x0000000000147944 */ /* 0x000fea0003c00000 */
[----:B------:R-:W-:-:S07]  /*0270*/  IMAD.MOV.U32 R7, RZ, RZ, R0 ;  /* 0x000000ffff077224 */ /* 0x000fce00078e0000 */
.L_x_2:
[----:B------:R-:W0:Y:S02]  /*0280*/  LDC.64 R4, c[0x0][0x388] ;  /* 0x0000e200ff047b82 */ /* 0x000e240000000a00 */
[----:B0-----:R-:W-:-:S05]  /*0290*/  IMAD.WIDE.U32 R2, R2, 0x4, R4 ;  /* 0x0000000402027825 */ /* 0x001fca00078e0004 */
[----:B------:R-:W-:Y:S01]  /*02a0*/  STG.E desc[UR6][R2.64], R7 ;  /* 0x0000000702007986 */ /* 0x000fe2000c101906 */
[----:B------:R-:W-:Y:S05]  /*02b0*/  EXIT ;  /* 0x000000000000794d */ /* 0x000fea0003800000 */
        .weak           $__internal_0_$__cuda_sm3x_div_rn_noftz_f32_slowpath
        .type           $__internal_0_$__cuda_sm3x_div_rn_noftz_f32_slowpath,@function
        .size           $__internal_0_$__cuda_sm3x_div_rn_noftz_f32_slowpath,(.L_x_27 - $__internal_0_$__cuda_sm3x_div_rn_noftz_f32_slowpath)
$__internal_0_$__cuda_sm3x_div_rn_noftz_f32_slowpath:
[--C-:B------:R-:W-:Y:S01]  /*02c0*/  SHF.R.U32.HI R6, RZ, 0x17, R3.reuse ;  /* 0x00000017ff067819 */ /* 0x100fe20000011603 */
[--C-:B------:R-:W-:Y:S01]  /*02d0*/  IMAD.MOV.U32 R7, RZ, RZ, R0.reuse ;  /* 0x000000ffff077224 */ /* 0x100fe200078e0000 */
[----:B------:R-:W-:Y:S01]  /*02e0*/  SHF.R.U32.HI R5, RZ, 0x17, R0 ;  /* 0x00000017ff057819 */ /* 0x000fe20000011600 */
[----:B------:R-:W-:Y:S01]  /*02f0*/  IMAD.MOV.U32 R8, RZ, RZ, R3 ;  /* 0x000000ffff087224 */ /* 0x000fe200078e0003 */
[----:B------:R-:W-:Y:S02]  /*0300*/  LOP3.LUT R6, R6, 0xff, RZ, 0xc0, !PT ;  /* 0x000000ff06067812 */ /* 0x000fe400078ec0ff */
[----:B------:R-:W-:-:S03]  /*0310*/  LOP3.LUT R5, R5, 0xff, RZ, 0xc0, !PT ;  /* 0x000000ff05057812 */ /* 0x000fc600078ec0ff */
[----:B------:R-:W-:Y:S02]  /*0320*/  VIADD R11, R6, 0xffffffff ;  /* 0xffffffff060b7836 */ /* 0x000fe40000000000 */
[----:B------:R-:W-:-:S03]  /*0330*/  VIADD R10, R5, 0xffffffff ;  /* 0xffffffff050a7836 */ /* 0x000fc60000000000 */
[----:B------:R-:W-:-:S04]  /*0340*/  ISETP.GT.U32.AND P0, PT, R11, 0xfd, PT ;  /* 0x000000fd0b00780c */ /* 0x000fc80003f04070 */
[----:B------:R-:W-:-:S13]  /*0350*/  ISETP.GT.U32.OR P0, PT, R10, 0xfd, P0 ;  /* 0x000000fd0a00780c */ /* 0x000fda0000704470 */
[----:B------:R-:W-:Y:S01]  /*0360*/  @!P0 IMAD.MOV.U32 R9, RZ, RZ, RZ ;  /* 0x000000ffff098224 */ /* 0x000fe200078e00ff */
[----:B------:R-:W-:Y:S06]  /*0370*/  @!P0 BRA `(.L_x_3) ;  /* 0x00000000005c8947 */ /* 0x000fec0003800000 */
[----:B------:R-:W-:Y:S02]  /*0380*/  FSETP.GTU.FTZ.AND P0, PT, |R0|, +INF , PT ;  /* 0x7f8000000000780b */ /* 0x000fe40003f1c200 */
[----:B------:R-:W-:-:S04]  /*0390*/  FSETP.GTU.FTZ.AND P1, PT, |R3|, +INF , PT ;  /* 0x7f8000000300780b */ /* 0x000fc80003f3c200 */
[----:B------:R-:W-:-:S13]  /*03a0*/  PLOP3.LUT P0, PT, P0, P1, PT, 0xf8, 0x8f ;  /* 0x00000000008f781c */ /* 0x000fda0000703f70 */
[----:B------:R-:W-:Y:S05]  /*03b0*/  @P0 BRA `(.L_x_4) ;  /* 0x0000000400440947 */ /* 0x000fea0003800000 */
[----:B------:R-:W-:-:S13]  /*03c0*/  LOP3.LUT P0, RZ, R8, 0x7fffffff, R7, 0xc8, !PT ;  /* 0x7fffffff08ff7812 */ /* 0x000fda000780c807 */
[----:B------:R-:W-:Y:S05]  /*03d0*/  @!P0 BRA `(.L_x_5) ;  /* 0x0000000400348947 */ /* 0x000fea0003800000 */
[C---:B------:R-:W-:Y:S02]  /*03e0*/  FSETP.NEU.FTZ.AND P2, PT, |R0|.reuse, +INF , PT ;  /* 0x7f8000000000780b */ /* 0x040fe40003f5d200 */
[----:B------:R-:W-:Y:S02]  /*03f0*/  FSETP.NEU.FTZ.AND P1, PT, |R3|, +INF , PT ;  /* 0x7f8000000300780b */ /* 0x000fe40003f3d200 */
[----:B------:R-:W-:-:S11]  /*0400*/  FSETP.NEU.FTZ.AND P0, PT, |R0|, +INF , PT ;  /* 0x7f8000000000780b */ /* 0x000fd60003f1d200 */
[----:B------:R-:W-:Y:S05]  /*0410*/  @!P1 BRA !P2, `(.L_x_5) ;  /* 0x0000000400249947 */ /* 0x000fea0005000000 */
[----:B------:R-:W-:-:S04]  /*0420*/  LOP3.LUT P2, RZ, R7, 0x7fffffff, RZ, 0xc0, !PT ;  /* 0x7fffffff07ff7812 */ /* 0x000fc8000784c0ff */
[----:B------:R-:W-:-:S13]  /*0430*/  PLOP3.LUT P1, PT, P1, P2, PT, 0x2f, 0xf2 ;  /* 0x0000000000f2781c */ /* 0x000fda0000f24577 */
[----:B------:R-:W-:Y:S05]  /*0440*/  @P1 BRA `(.L_x_6) ;  /* 0x0000000400101947 */ /* 0x000fea0003800000 */
[----:B------:R-:W-:-:S04]  /*0450*/  LOP3.LUT P1, RZ, R8, 0x7fffffff, RZ, 0xc0, !PT ;  /* 0x7fffffff08ff7812 */ /* 0x000fc8000782c0ff */
[----:B------:R-:W-:-:S13]  /*0460*/  PLOP3.LUT P0, PT, P0, P1, PT, 0x2f, 0xf2 ;  /* 0x0000000000f2781c */ /* 0x000fda0000702577 */
[----:B------:R-:W-:Y:S05]  /*0470*/  @P0 BRA `(.L_x_7) ;  /* 0x0000000000f80947 */ /* 0x000fea0003800000 */
[----:B------:R-:W-:Y:S02]  /*0480*/  ISETP.GE.AND P0, PT, R10, RZ, PT ;  /* 0x000000ff0a00720c */ /* 0x000fe40003f06270 */
[----:B------:R-:W-:-:S11]  /*0490*/  ISETP.GE.AND P1, PT, R11, RZ, PT ;  /* 0x000000ff0b00720c */ /* 0x000fd60003f26270 */
[----:B------:R-:W-:Y:S02]  /*04a0*/  @P0 IMAD.MOV.U32 R9, RZ, RZ, RZ ;  /* 0x000000ffff090224 */ /* 0x000fe400078e00ff */
[----:B------:R-:W-:Y:S01]  /*04b0*/  @!P0 FFMA R7, R0, 1.84467440737095516160e+19, RZ ;  /* 0x5f80000000078823 */ /* 0x000fe200000000ff */
[----:B------:R-:W-:Y:S02]  /*04c0*/  @!P0 IMAD.MOV.U32 R9, RZ, RZ, -0x40 ;  /* 0xffffffc0ff098424 */ /* 0x000fe400078e00ff */
[----:B------:R-:W-:Y:S02]  /*04d0*/  @!P1 FFMA R8, R3, 1.84467440737095516160e+19, RZ ;  /* 0x5f80000003089823 */ /* 0x000fe400000000ff */
[----:B------:R-:W-:-:S07]  /*04e0*/  @!P1 VIADD R9, R9, 0x40 ;  /* 0x0000004009099836 */ /* 0x000fce0000000000 */
.L_x_3:
[----:B------:R-:W-:Y:S01]  /*04f0*/  LEA R3, R6, 0xc0800000, 0x17 ;  /* 0xc080000006037811 */ /* 0x000fe200078eb8ff */
[----:B------:R-:W-:-:S04]  /*0500*/  VIADD R5, R5, 0xffffff81 ;  /* 0xffffff8105057836 */ /* 0x000fc80000000000 */
[----:B------:R-:W-:Y:S01]  /*0510*/  IMAD.IADD R3, R8, 0x1, -R3 ;  /* 0x0000000108037824 */ /* 0x000fe200078e0a03 */
[C---:B------:R-:W-:Y:S01]  /*0520*/  IADD3 R6, PT, PT, R5.reuse, 0x7f, -R6 ;  /* 0x0000007f05067810 */ /* 0x040fe20007ffe806 */
[----:B------:R-:W-:Y:S02]  /*0530*/  IMAD R0, R5, -0x800000, R7 ;  /* 0xff80000005007824 */ /* 0x000fe400078e0207 */
[----:B------:R-:W0:Y:S01]  /*0540*/  MUFU.RCP R8, R3 ;  /* 0x0000000300087308 */ /* 0x000e220000001000 */
[----:B------:R-:W-:Y:S01]  /*0550*/  FADD.FTZ R11, -R3, -RZ ;  /* 0x800000ff030b7221 */ /* 0x000fe20000010100 */
[----:B------:R-:W-:-:S03]  /*0560*/  IMAD.IADD R6, R6, 0x1, R9 ;  /* 0x0000000106067824 */ /* 0x000fc600078e0209 */
[----:B0-----:R-:W-:-:S04]  /*0570*/  FFMA R13, R8, R11, 1 ;  /* 0x3f800000080d7423 */ /* 0x001fc8000000000b */
[----:B------:R-:W-:-:S04]  /*0580*/  FFMA R10, R8, R13, R8 ;  /* 0x0000000d080a7223 */ /* 0x000fc80000000008 */
[----:B------:R-:W-:-:S04]  /*0590*/  FFMA R7, R0, R10, RZ ;  /* 0x0000000a00077223 */ /* 0x000fc800000000ff */
[----:B------:R-:W-:-:S04]  /*05a0*/  FFMA R8, R11, R7, R0 ;  /* 0x000000070b087223 */ /* 0x000fc80000000000 */
[----:B------:R-:W-:-:S04]  /*05b0*/  FFMA R7, R10, R8, R7 ;  /* 0x000000080a077223 */ /* 0x000fc80000000007 */
[----:B------:R-:W-:-:S04]  /*05c0*/  FFMA R8, R11, R7, R0 ;  /* 0x000000070b087223 */ /* 0x000fc80000000000 */
[----:B------:R-:W-:-:S05]  /*05d0*/  FFMA R0, R10, R8, R7 ;  /* 0x000000080a007223 */ /* 0x000fca0000000007 */
[----:B------:R-:W-:-:S04]  /*05e0*/  SHF.R.U32.HI R3, RZ, 0x17, R0 ;  /* 0x00000017ff037819 */ /* 0x000fc80000011600 */
[----:B------:R-:W-:-:S05]  /*05f0*/  LOP3.LUT R3, R3, 0xff, RZ, 0xc0, !PT ;  /* 0x000000ff03037812 */ /* 0x000fca00078ec0ff */
[----:B------:R-:W-:-:S04]  /*0600*/  IMAD.IADD R9, R3, 0x1, R6 ;  /* 0x0000000103097824 */ /* 0x000fc800078e0206 */
[----:B------:R-:W-:-:S05]  /*0610*/  VIADD R3, R9, 0xffffffff ;  /* 0xffffffff09037836 */ /* 0x000fca0000000000 */
[----:B------:R-:W-:-:S13]  /*0620*/  ISETP.GE.U32.AND P0, PT, R3, 0xfe, PT ;  /* 0x000000fe0300780c */ /* 0x000fda0003f06070 */
[----:B------:R-:W-:Y:S05]  /*0630*/  @!P0 BRA `(.L_x_8) ;  /* 0x0000000000808947 */ /* 0x000fea0003800000 */
[----:B------:R-:W-:-:S13]  /*0640*/  ISETP.GT.AND P0, PT, R9, 0xfe, PT ;  /* 0x000000fe0900780c */ /* 0x000fda0003f04270 */
[----:B------:R-:W-:Y:S05]  /*0650*/  @P0 BRA `(.L_x_9) ;  /* 0x00000000006c0947 */ /* 0x000fea0003800000 */
[----:B------:R-:W-:-:S13]  /*0660*/  ISETP.GE.AND P0, PT, R9, 0x1, PT ;  /* 0x000000010900780c */ /* 0x000fda0003f06270 */
[----:B------:R-:W-:Y:S05]  /*0670*/  @P0 BRA `(.L_x_10) ;  /* 0x0000000000980947 */ /* 0x000fea0003800000 */
[----:B------:R-:W-:Y:S02]  /*0680*/  ISETP.GE.AND P0, PT, R9, -0x18, PT ;  /* 0xffffffe80900780c */ /* 0x000fe40003f06270 */
[----:B------:R-:W-:-:S11]  /*0690*/  LOP3.LUT R0, R0, 0x80000000, RZ, 0xc0, !PT ;  /* 0x8000000000007812 */ /* 0x000fd600078ec0ff */
[----:B------:R-:W-:Y:S05]  /*06a0*/  @!P0 BRA `(.L_x_10) ;  /* 0x00000000008c8947 */ /* 0x000fea0003800000 */
[CCC-:B------:R-:W-:Y:S01]  /*06b0*/  FFMA.RZ R3, R10.reuse, R8.reuse, R7.reuse ;  /* 0x000000080a037223 */ /* 0x1c0fe2000000c007 */
[CCC-:B------:R-:W-:Y:S01]  /*06c0*/  FFMA.RM R6, R10.reuse, R8.reuse, R7.reuse ;  /* 0x000000080a067223 */ /* 0x1c0fe20000004007 */
[C---:B------:R-:W-:Y:S02]  /*06d0*/  ISETP.NE.AND P2, PT, R9.reuse, RZ, PT ;  /* 0x000000ff0900720c */ /* 0x040fe40003f45270 */
[----:B------:R-:W-:Y:S02]  /*06e0*/  ISETP.NE.AND P1, PT, R9, RZ, PT ;  /* 0x000000ff0900720c */ /* 0x000fe40003f25270 */
[----:B------:R-:W-:Y:S01]  /*06f0*/  LOP3.LUT R5, R3, 0x7fffff, RZ, 0xc0, !PT ;  /* 0x007fffff03057812 */ /* 0x000fe200078ec0ff */
[----:B------:R-:W-:Y:S01]  /*0700*/  FFMA.RP R3, R10, R8, R7 ;  /* 0x000000080a037223 */ /* 0x000fe20000008007 */
[----:B------:R-:W-:Y:S02]  /*0710*/  VIADD R8, R9, 0x20 ;  /* 0x0000002009087836 */ /* 0x000fe40000000000 */
[----:B------:R-:W-:Y:S01]  /*0720*/  LOP3.LUT R5, R5, 0x800000, RZ, 0xfc, !PT ;  /* 0x0080000005057812 */ /* 0x000fe200078efcff */
[----:B------:R-:W-:Y:S01]  /*0730*/  IMAD.MOV R7, RZ, RZ, -R9 ;  /* 0x000000ffff077224 */ /* 0x000fe200078e0a09 */
[----:B------:R-:W-:-:S02]  /*0740*/  FSETP.NEU.FTZ.AND P0, PT, R3, R6, PT ;  /* 0x000000060300720b */ /* 0x000fc40003f1d000 */
[----:B------:R-:W-:Y:S02]  /*0750*/  SHF.L.U32 R8, R5, R8, RZ ;  /* 0x0000000805087219 */ /* 0x000fe400000006ff */
[----:B------:R-:W-:Y:S02]  /*0760*/  SEL R6, R7, RZ, P2 ;  /* 0x000000ff07067207 */ /* 0x000fe40001000000 */
[----:B------:R-:W-:Y:S02]  /*0770*/  ISETP.NE.AND P1, PT, R8, RZ, P1 ;  /* 0x000000ff0800720c */ /* 0x000fe40000f25270 */
[----:B------:R-:W-:Y:S02]  /*0780*/  SHF.R.U32.HI R6, RZ, R6, R5 ;  /* 0x00000006ff067219 */ /* 0x000fe40000011605 */
[----:B------:R-:W-:Y:S02]  /*0790*/  PLOP3.LUT P0, PT, P0, P1, PT, 0xf8, 0x8f ;  /* 0x00000000008f781c */ /* 0x000fe40000703f70 */
[----:B------:R-:W-:-:S02]  /*07a0*/  SHF.R.U32.HI R8, RZ, 0x1, R6 ;  /* 0x00000001ff087819 */ /* 0x000fc40000011606 */
[----:B------:R-:W-:-:S04]  /*07b0*/  SEL R3, RZ, 0x1, !P0 ;  /* 0x00000001ff037807 */ /* 0x000fc80004000000 */
[----:B------:R-:W-:-:S04]  /*07c0*/  LOP3.LUT R3, R3, 0x1, R8, 0xf8, !PT ;  /* 0x0000000103037812 */ /* 0x000fc800078ef808 */
[----:B------:R-:W-:-:S05]  /*07d0*/  LOP3.LUT R3, R3, R6, RZ, 0xc0, !PT ;  /* 0x0000000603037212 */ /* 0x000fca00078ec0ff */
[----:B------:R-:W-:-:S05]  /*07e0*/  IMAD.IADD R3, R8, 0x1, R3 ;  /* 0x0000000108037824 */ /* 0x000fca00078e0203 */
[----:B------:R-:W-:Y:S01]  /*07f0*/  LOP3.LUT R0, R3, R0, RZ, 0xfc, !PT ;  /* 0x0000000003007212 */ /* 0x000fe200078efcff */
[----:B------:R-:W-:Y:S06]  /*0800*/  BRA `(.L_x_10) ;  /* 0x0000000000347947 */ /* 0x000fec0003800000 */
.L_x_9:
[----:B------:R-:W-:-:S04]  /*0810*/  LOP3.LUT R0, R0, 0x80000000, RZ, 0xc0, !PT ;  /* 0x8000000000007812 */ /* 0x000fc800078ec0ff */
[----:B------:R-:W-:Y:S01]  /*0820*/  LOP3.LUT R0, R0, 0x7f800000, RZ, 0xfc, !PT ;  /* 0x7f80000000007812 */ /* 0x000fe200078efcff */
[----:B------:R-:W-:Y:S06]  /*0830*/  BRA `(.L_x_10) ;  /* 0x0000000000287947 */ /* 0x000fec0003800000 */
.L_x_8:
[----:B------:R-:W-:Y:S01]  /*0840*/  IMAD R0, R6, 0x800000, R0 ;  /* 0x0080000006007824 */ /* 0x000fe200078e0200 */
[----:B------:R-:W-:Y:S06]  /*0850*/  BRA `(.L_x_10) ;  /* 0x0000000000207947 */ /* 0x000fec0003800000 */
.L_x_7:
[----:B------:R-:W-:-:S04]  /*0860*/  LOP3.LUT R0, R8, 0x80000000, R7, 0x48, !PT ;  /* 0x8000000008007812 */ /* 0x000fc800078e4807 */
[----:B------:R-:W-:Y:S01]  /*0870*/  LOP3.LUT R0, R0, 0x7f800000, RZ, 0xfc, !PT ;  /* 0x7f80000000007812 */ /* 0x000fe200078efcff */
[----:B------:R-:W-:Y:S06]  /*0880*/  BRA `(.L_x_10) ;  /* 0x0000000000147947 */ /* 0x000fec0003800000 */
.L_x_6:
[----:B------:R-:W-:Y:S01]  /*0890*/  LOP3.LUT R0, R8, 0x80000000, R7, 0x48, !PT ;  /* 0x8000000008007812 */ /* 0x000fe200078e4807 */
[----:B------:R-:W-:Y:S06]  /*08a0*/  BRA `(.L_x_10) ;  /* 0x00000000000c7947 */ /* 0x000fec0003800000 */
.L_x_5:
[----:B------:R-:W0:Y:S01]  /*08b0*/  MUFU.RSQ R0, -QNAN ;  /* 0xffc0000000007908 */ /* 0x000e220000001400 */
[----:B------:R-:W-:Y:S05]  /*08c0*/  BRA `(.L_x_10) ;  /* 0x0000000000047947 */ /* 0x000fea0003800000 */
.L_x_4:
[----:B------:R-:W-:-:S07]  /*08d0*/  FADD.FTZ R0, R0, R3 ;  /* 0x0000000300007221 */ /* 0x000fce0000010000 */
.L_x_10:
[----:B------:R-:W-:-:S04]  /*08e0*/  IMAD.MOV.U32 R5, RZ, RZ, 0x0 ;  /* 0x00000000ff057424 */ /* 0x000fc800078e00ff */
[----:B0-----:R-:W-:Y:S05]  /*08f0*/  RET.REL.NODEC R4 `(_Z14row_avg_kernelPKfPfii) ;  /* 0xfffffff404c07950 */ /* 0x001fea0003c3ffff */
.L_x_11:
[----:B------:R-:W-:-:S00]  /*0900*/  BRA `(.L_x_11) ;  /* 0xfffffffc00fc7947 */ /* 0x000fc0000383ffff */
[----:B------:R-:W-:-:S00]  /*0910*/  NOP ;  /* 0x0000000000007918 */ /* 0x000fc00000000000 */
        /* <DEDUP_REMOVED lines=14> */
.L_x_27:


//--------------------- .text._Z11heat_kernelPfPKfii --------------------------
	.section	.text._Z11heat_kernelPfPKfii,"ax",@progbits
	.align	128
        .global         _Z11heat_kernelPfPKfii
        .type           _Z11heat_kernelPfPKfii,@function
        .size           _Z11heat_kernelPfPKfii,(.L_x_28 - _Z11heat_kernelPfPKfii)
        .other          _Z11heat_kernelPfPKfii,@"STO_CUDA_ENTRY STV_DEFAULT"
_Z11heat_kernelPfPKfii:
.text._Z11heat_kernelPfPKfii:
[----:B------:R-:W-:Y:S01]  /*0000*/  LDC R1, c[0x0][0x37c] ;  /* 0x0000df00ff017b82 */ /* 0x000fe20000000800 */
[----:B------:R-:W0:Y:S07]  /*0010*/  S2R R0, SR_TID.X ;  /* 0x0000000000007919 */ /* 0x000e2e0000002100 */
[----:B------:R-:W0:Y:S01]  /*0020*/  S2UR UR4, SR_CTAID.X ;  /* 0x00000000000479c3 */ /* 0x000e220000002500 */
[----:B------:R-:W1:Y:S01]  /*0030*/  LDCU.64 UR8, c[0x0][0x390] ;  /* 0x00007200ff0877ac */ /* 0x000e620008000a00 */
[----:B------:R-:W2:Y:S06]  /*0040*/  S2R R7, SR_TID.Y ;  /* 0x0000000000077919 */ /* 0x000eac0000002200 */
[----:B------:R-:W0:Y:S08]  /*0050*/  LDC R3, c[0x0][0x360] ;  /* 0x0000d800ff037b82 */ /* 0x000e300000000800 */
[----:B------:R-:W2:Y:S08]  /*0060*/  S2UR UR5, SR_CTAID.Y ;  /* 0x00000000000579c3 */ /* 0x000eb00000002600 */
[----:B------:R-:W2:Y:S01]  /*0070*/  LDC R2, c[0x0][0x364] ;  /* 0x0000d900ff027b82 */ /* 0x000ea20000000800 */
[----:B0-----:R-:W-:-:S05]  /*0080*/  IMAD R0, R3, UR4, R0 ;  /* 0x0000000403007c24 */ /* 0x001fca000f8e0200 */
[----:B-1----:R-:W-:Y:S01]  /*0090*/  ISETP.GE.AND P0, PT, R0, UR9, PT ;  /* 0x0000000900007c0c */ /* 0x002fe2000bf06270 */
[----:B--2---:R-:W-:-:S05]  /*00a0*/  IMAD R7, R2, UR5, R7 ;  /* 0x0000000502077c24 */ /* 0x004fca000f8e0207 */
[----:B------:R-:W-:-:S13]  /*00b0*/  ISETP.GE.OR P0, PT, R7, UR8, P0 ;  /* 0x0000000807007c0c */ /* 0x000fda0008706670 */
[----:B------:R-:W-:Y:S05]  /*00c0*/  @P0 EXIT ;  /* 0x000000000000094d */ /* 0x000fea0003800000 */
[----:B------:R-:W0:Y:S01]  /*00d0*/  LDC.64 R4, c[0x0][0x388] ;  /* 0x0000e200ff047b82 */ /* 0x000e220000000a00 */
[----:B------:R-:W1:Y:S01]  /*00e0*/  LDCU.64 UR6, c[0x0][0x358] ;  /* 0x00006b00ff0677ac */ /* 0x000e620008000a00 */
[----:B------:R-:W-:-:S06]  /*00f0*/  IMAD R9, R7, UR9, R0 ;  /* 0x0000000907097c24 */ /* 0x000fcc000f8e0200 */
[----:B------:R-:W2:Y:S01]  /*0100*/  LDC.64 R2, c[0x0][0x380] ;  /* 0x0000e000ff027b82 */ /* 0x000ea20000000a00 */
[----:B0-----:R-:W-:-:S05]  /*0110*/  IMAD.WIDE R4, R9, 0x4, R4 ;  /* 0x0000000409047825 */ /* 0x001fca00078e0204 */
[----:B-1----:R-:W3:Y:S01]  /*0120*/  LDG.E R11, desc[UR6][R4.64] ;  /* 0x00000006040b7981 */ /* 0x002ee2000c1e1900 */
[----:B------:R-:W-:Y:S01]  /*0130*/  UIADD3 UR4, UPT, UPT, UR8, -0x1, URZ ;  /* 0xffffffff08047890 */ /* 0x000fe2000fffe0ff */
[----:B--2---:R-:W-:-:S05]  /*0140*/  IMAD.WIDE R2, R9, 0x4, R2 ;  /* 0x0000000409027825 */ /* 0x004fca00078e0202 */
[----:B------:R-:W-:Y:S01]  /*0150*/  ISETP.GE.U32.AND P0, PT, R7, UR4, PT ;  /* 0x0000000407007c0c */ /* 0x000fe2000bf06070 */
[----:B------:R-:W-:-:S03]  /*0160*/  UIADD3 UR4, UPT, UPT, UR9, -0x2, URZ ;  /* 0xfffffffe09047890 */ /* 0x000fc6000fffe0ff */
[----:B------:R-:W-:-:S04]  /*0170*/  ISETP.EQ.OR P0, PT, R7, RZ, P0 ;  /* 0x000000ff0700720c */ /* 0x000fc80000702670 */
[----:B------:R-:W-:-:S04]  /*0180*/  ISETP.LT.OR P0, PT, R0, 0x2, P0 ;  /* 0x000000020000780c */ /* 0x000fc80000701670 */
[----:B------:R-:W-:Y:S01]  /*0190*/  ISETP.GE.OR P0, PT, R0, UR4, P0 ;  /* 0x0000000400007c0c */ /* 0x000fe20008706670 */
[----:B---3--:R0:W-:-:S12]  /*01a0*/  STG.E desc[UR6][R2.64], R11 ;  /* 0x0000000b02007986 */ /* 0x0081d8000c101906 */
[----:B------:R-:W-:Y:S05]  /*01b0*/  @P0 EXIT ;  /* 0x000000000000094d */ /* 0x000fea0003800000 */
[----:B------:R-:W2:Y:S04]  /*01c0*/  LDG.E R6, desc[UR6][R4.64+-0x4] ;  /* 0xfffffc0604067981 */ /* 0x000ea8000c1e1900 */
[----:B------:R-:W3:Y:S04]  /*01d0*/  LDG.E R0, desc[UR6][R4.64+-0x8] ;  /* 0xfffff80604007981 */ /* 0x000ee8000c1e1900 */
[----:B------:R-:W4:Y:S04]  /*01e0*/  LDG.E R9, desc[UR6][R4.64+0x4] ;  /* 0x0000040604097981 */ /* 0x000f28000c1e1900 */
[----:B------:R-:W5:Y:S01]  /*01f0*/  LDG.E R13, desc[UR6][R4.64+0x8] ;  /* 0x00000806040d7981 */ /* 0x000f62000c1e1900 */
[----:B------:R-:W-:Y:S01]  /*0200*/  BSSY.RECONVERGENT B1, `(.L_x_12) ;  /* 0x0000012000017945 */ /* 0x000fe20003800200 */
[----:B--2---:R-:W-:Y:S01]  /*0210*/  FMUL R7, R6, 1.5499999523162841797 ;  /* 0x3fc6666606077820 */ /* 0x004fe20000400000 */
[----:B------:R-:W-:-:S03]  /*0220*/  IMAD.MOV.U32 R6, RZ, RZ, 0x40a00000 ;  /* 0x40a00000ff067424 */ /* 0x000fc600078e00ff */
[----:B---3--:R-:W-:Y:S01]  /*0230*/  FFMA R0, R0, 1.6000000238418579102, R7 ;  /* 0x3fcccccd00007823 */ /* 0x008fe20000000007 */
[----:B------:R-:W-:-:S03]  /*0240*/  IMAD.MOV.U32 R7, RZ, RZ, 0x3e4ccccd ;  /* 0x3e4ccccdff077424 */ /* 0x000fc600078e00ff */
[----:B------:R-:W-:Y:S01]  /*0250*/  FADD R0, R11, R0 ;  /* 0x000000000b007221 */ /* 0x000fe20000000000 */
[----:B------:R-:W-:-:S03]  /*0260*/  FFMA R6, R7, -R6, 1 ;  /* 0x3f80000007067423 */ /* 0x000fc60000000806 */
[----:B----4-:R-:W-:Y:S01]  /*0270*/  FFMA R0, R9, 0.60000002384185791016, R0 ;  /* 0x3f19999a09007823 */ /* 0x010fe20000000000 */
[----:B------:R-:W-:-:S03]  /*0280*/  FFMA R7, R6, R7, 0.20000000298023223877 ;  /* 0x3e4ccccd06077423 */ /* 0x000fc60000000007 */
[----:B-----5:R-:W-:-:S04]  /*0290*/  FFMA R0, R13, 0.25, R0 ;  /* 0x3e8000000d007823 */ /* 0x020fc80000000000 */
[----:B------:R-:W1:Y:S01]  /*02a0*/  FCHK P0, R0, 5 ;  /* 0x40a0000000007902 */ /* 0x000e620000000000 */
[----:B------:R-:W-:-:S04]  /*02b0*/  FFMA R4, R0, R7, RZ ;  /* 0x0000000700047223 */ /* 0x000fc800000000ff */
[----:B------:R-:W-:-:S04]  /*02c0*/  FFMA R5, R4, -5, R0 ;  /* 0xc0a0000004057823 */ /* 0x000fc80000000000 */
[----:B------:R-:W-:Y:S01]  /*02d0*/  FFMA R5, R7, R5, R4 ;  /* 0x0000000507057223 */ /* 0x000fe20000000004 */
[----:B-1----:R-:W-:Y:S06]  /*02e0*/  @!P0 BRA `(.L_x_13) ;  /* 0x00000000000c8947 */ /* 0x002fec0003800000 */
[----:B------:R-:W-:-:S07]  /*02f0*/  MOV R4, 0x310 ;  /* 0x0000031000047802 */ /* 0x000fce0000000f00 */
[----:B0-----:R-:W-:Y:S05]  /*0300*/  CALL.REL.NOINC `($__internal_1_$__cuda_sm3x_div_rn_noftz_f32_slowpath) ;  /* 0x0000000000107944 */ /* 0x001fea0003c00000 */
[----:B------:R-:W-:-:S07]  /*0310*/  IMAD.MOV.U32 R5, RZ, RZ, R6 ;  /* 0x000000ffff057224 */ /* 0x000fce00078e0006 */
.L_x_13:
[----:B------:R-:W-:Y:S05]  /*0320*/  BSYNC.RECONVERGENT B1 ;  /* 0x0000000000017941 */ /* 0x000fea0003800200 */
.L_x_12:
[----:B------:R-:W-:Y:S01]  /*0330*/  STG.E desc[UR6][R2.64], R5 ;  /* 0x0000000502007986 */ /* 0x000fe2000c101906 */
[----:B------:R-:W-:Y:S05]  /*0340*/  EXIT ;  /* 0x000000000000794d */ /* 0x000fea0003800000 */
        .weak           $__internal_1_$__cuda_sm3x_div_rn_noftz_f32_slowpath
        .type           $__internal_1_$__cuda_sm3x_div_rn_noftz_f32_slowpath,@function
        .size           $__internal_1_$__cuda_sm3x_div_rn_noftz_f32_slowpath,(.L_x_28 - $__internal_1_$__cuda_sm3x_div_rn_noftz_f32_slowpath)
$__internal_1_$__cuda_sm3x_div_rn_noftz_f32_slowpath:
[--C-:B------:R-:W-:Y:S01]  /*0350*/  SHF.R.U32.HI R5, RZ, 0x17, R0.reuse ;  /* 0x00000017ff057819 */ /* 0x100fe20000011600 */
[----:B------:R-:W-:Y:S04]  /*0360*/  BSSY.RECONVERGENT B0, `(.L_x_14) ;  /* 0x000005c000007945 */ /* 0x000fe80003800200 */
[----:B------:R-:W-:Y:S01]  /*0370*/  BSSY.RELIABLE B2, `(.L_x_15) ;  /* 0x000001a000027945 */ /* 0x000fe20003800100 */
[----:B------:R-:W-:Y:S01]  /*0380*/  IMAD.MOV.U32 R6, RZ, RZ, R0 ;  /* 0x000000ffff067224 */ /* 0x000fe200078e0000 */
[----:B------:R-:W-:-:S05]  /*0390*/  LOP3.LUT R5, R5, 0xff, RZ, 0xc0, !PT ;  /* 0x000000ff05057812 */ /* 0x000fca00078ec0ff */
[----:B------:R-:W-:-:S05]  /*03a0*/  VIADD R8, R5, 0xffffffff ;  /* 0xffffffff05087836 */ /* 0x000fca0000000000 */
[----:B------:R-:W-:-:S13]  /*03b0*/  ISETP.GT.U32.OR P0, PT, R8, 0xfd, !PT ;  /* 0x000000fd0800780c */ /* 0x000fda0007f04470 */
[----:B------:R-:W-:Y:S01]  /*03c0*/  @!P0 IMAD.MOV.U32 R7, RZ, RZ, RZ ;  /* 0x000000ffff078224 */ /* 0x000fe200078e00ff */
[----:B------:R-:W-:Y:S06]  /*03d0*/  @!P0 BRA `(.L_x_16) ;  /* 0x00000000004c8947 */ /* 0x000fec0003800000 */
[----:B------:R-:W-:-:S13]  /*03e0*/  FSETP.GTU.FTZ.AND P0, PT, |R0|, +INF , PT ;  /* 0x7f8000000000780b */ /* 0x000fda0003f1c200 */
[----:B------:R-:W-:Y:S05]  /*03f0*/  @P0 BREAK.RELIABLE B2 ;  /* 0x0000000000020942 */ /* 0x000fea0003800100 */
[----:B------:R-:W-:Y:S05]  /*0400*/  @P0 BRA `(.L_x_17) ;  /* 0x0000000400400947 */ /* 0x000fea0003800000 */
[----:B------:R-:W-:-:S05]  /*0410*/  IMAD.MOV.U32 R7, RZ, RZ, 0x40a00000 ;  /* 0x40a00000ff077424 */ /* 0x000fca00078e00ff */
[----:B------:R-:W-:-:S13]  /*0420*/  LOP3.LUT P0, RZ, R7, 0x7fffffff, R6, 0xc8, !PT ;  /* 0x7fffffff07ff7812 */ /* 0x000fda000780c806 */
[----:B------:R-:W-:Y:S05]  /*0430*/  @!P0 BREAK.RELIABLE B2 ;  /* 0x0000000000028942 */ /* 0x000fea0003800100 */
[----:B------:R-:W-:Y:S05]  /*0440*/  @!P0 BRA `(.L_x_18) ;  /* 0x0000000400288947 */ /* 0x000fea0003800000 */
[----:B------:R-:W-:-:S13]  /*0450*/  LOP3.LUT P0, RZ, R6, 0x7fffffff, RZ, 0xc0, !PT ;  /* 0x7fffffff06ff7812 */ /* 0x000fda000780c0ff */
[----:B------:R-:W-:Y:S05]  /*0460*/  @!P0 BREAK.RELIABLE B2 ;  /* 0x0000000000028942 */ /* 0x000fea0003800100 */
[----:B------:R-:W-:Y:S05]  /*0470*/  @!P0 BRA `(.L_x_19) ;  /* 0x0000000400148947 */ /* 0x000fea0003800000 */
[----:B------:R-:W-:Y:S02]  /*0480*/  FSETP.NEU.FTZ.AND P0, PT, |R0|, +INF , PT ;  /* 0x7f8000000000780b */ /* 0x000fe40003f1d200 */
[----:B------:R-:W-:-:S04]  /*0490*/  LOP3.LUT P1, RZ, R7, 0x7fffffff, RZ, 0xc0, !PT ;  /* 0x7fffffff07ff7812 */ /* 0x000fc8000782c0ff */
[----:B------:R-:W-:-:S13]  /*04a0*/  PLOP3.LUT P0, PT, P0, P1, PT, 0x2f, 0xf2 ;  /* 0x0000000000f2781c */ /* 0x000fda0000702577 */
[----:B------:R-:W-:Y:S05]  /*04b0*/  @P0 BREAK.RELIABLE B2 ;  /* 0x0000000000020942 */ /* 0x000fea0003800100 */
[----:B------:R-:W-:Y:S05]  /*04c0*/  @P0 BRA `(.L_x_20) ;  /* 0x0000000000f40947 */ /* 0x000fea0003800000 */
[----:B------:R-:W-:-:S13]  /*04d0*/  ISETP.GE.AND P0, PT, R8, RZ, PT ;  /* 0x000000ff0800720c */ /* 0x000fda0003f06270 */
[----:B------:R-:W-:Y:S02]  /*04e0*/  @P0 IMAD.MOV.U32 R7, RZ, RZ, RZ ;  /* 0x000000ffff070224 */ /* 0x000fe400078e00ff */
[----:B------:R-:W-:Y:S01]  /*04f0*/  @!P0 FFMA R6, R0, 1.84467440737095516160e+19, RZ ;  /* 0x5f80000000068823 */ /* 0x000fe200000000ff */
[----:B------:R-:W-:-:S07]  /*0500*/  @!P0 MOV R7, 0xffffffc0 ;  /* 0xffffffc000078802 */ /* 0x000fce0000000f00 */
.L_x_16:
[----:B------:R-:W-:Y:S05]  /*0510*/  BSYNC.RELIABLE B2 ;  /* 0x0000000000027941 */ /* 0x000fea0003800100 */
.L_x_15:
[----:B------:R-:W-:Y:S01]  /*0520*/  UMOV UR4, 0x40a00000 ;  /* 0x40a0000000047882 */ /* 0x000fe20000000000 */
[----:B------:R-:W-:Y:S01]  /*0530*/  VIADD R5, R5, 0xffffff81 ;  /* 0xffffff8105057836 */ /* 0x000fe20000000000 */
[----:B------:R-:W-:Y:S01]  /*0540*/  UIADD3 UR4, UPT, UPT, UR4, -0x1000000, URZ ;  /* 0xff00000004047890 */ /* 0x000fe2000fffe0ff */
[----:B------:R-:W-:Y:S02]  /*0550*/  BSSY.RECONVERGENT B2, `(.L_x_21) ;  /* 0x0000033000027945 */ /* 0x000fe40003800200 */
[----:B------:R-:W-:Y:S01]  /*0560*/  IMAD R0, R5, -0x800000, R6 ;  /* 0xff80000005007824 */ /* 0x000fe200078e0206 */
[----:B------:R-:W-:Y:S02]  /*0570*/  IADD3 R7, PT, PT, R7, -0x2, R5 ;  /* 0xfffffffe07077810 */ /* 0x000fe40007ffe005 */
[----:B------:R-:W-:-:S03]  /*0580*/  FADD.FTZ R9, -RZ, -UR4 ;  /* 0x80000004ff097e21 */ /* 0x000fc60008010100 */
[----:B------:R-:W0:Y:S02]  /*0590*/  MUFU.RCP R8, UR4 ;  /* 0x0000000400087d08 */ /* 0x000e240008001000 */
        /* <DEDUP_REMOVED lines=21> */
[C---:B------:R-:W-:Y:S02]  /*06f0*/  ISETP.NE.AND P2, PT, R10.reuse, RZ, PT ;  /* 0x000000ff0a00720c */ /* 0x040fe40003f45270 */
[----:B------:R-:W-:Y:S02]  /*0700*/  ISETP.NE.AND P1, PT, R10, RZ, PT ;  /* 0x000000ff0a00720c */ /* 0x000fe40003f25270 */
[----:B------:R-:W-:Y:S01]  /*0710*/  LOP3.LUT R5, R0, 0x7fffff, RZ, 0xc0, !PT ;  /* 0x007fffff00057812 */ /* 0x000fe200078ec0ff */
[CCC-:B------:R-:W-:Y:S01]  /*0720*/  FFMA.RP R0, R11.reuse, R9.reuse, R8.reuse ;  /* 0x000000090b007223 */ /* 0x1c0fe20000008008 */
[----:B------:R-:W-:Y:S01]  /*0730*/  FFMA.RM R11, R11, R9, R8 ;  /* 0x000000090b0b7223 */ /* 0x000fe20000004008 */
[C---:B------:R-:W-:Y:S01]  /*0740*/  VIADD R8, R10.reuse, 0x20 ;  /* 0x000000200a087836 */ /* 0x040fe20000000000 */
[----:B------:R-:W-:Y:S02]  /*0750*/  LOP3.LUT R5, R5, 0x800000, RZ, 0xfc, !PT ;  /* 0x0080000005057812 */ /* 0x000fe400078efcff */
[----:B------:R-:W-:-:S02]  /*0760*/  IADD3 R7, PT, PT, -R10, RZ, RZ ;  /* 0x000000ff0a077210 */ /* 0x000fc40007ffe1ff */
[----:B------:R-:W-:Y:S02]  /*0770*/  SHF.L.U32 R8, R5, R8, RZ ;  /* 0x0000000805087219 */ /* 0x000fe400000006ff */
[----:B------:R-:W-:Y:S02]  /*0780*/  FSETP.NEU.FTZ.AND P0, PT, R0, R11, PT ;  /* 0x0000000b0000720b */ /* 0x000fe40003f1d000 */
[----:B------:R-:W-:Y:S02]  /*0790*/  SEL R0, R7, RZ, P2 ;  /* 0x000000ff07007207 */ /* 0x000fe40001000000 */
[----:B------:R-:W-:Y:S02]  /*07a0*/  ISETP.NE.AND P1, PT, R8, RZ, P1 ;  /* 0x000000ff0800720c */ /* 0x000fe40000f25270 */
[----:B------:R-:W-:Y:S02]  /*07b0*/  SHF.R.U32.HI R0, RZ, R0, R5 ;  /* 0x00000000ff007219 */ /* 0x000fe40000011605 */
[----:B------:R-:W-:-:S02]  /*07c0*/  PLOP3.LUT P0, PT, P0, P1, PT, 0xf8, 0x8f ;  /* 0x00000000008f781c */ /* 0x000fc40000703f70 */
[----:B------:R-:W-:Y:S02]  /*07d0*/  SHF.R.U32.HI R8, RZ, 0x1, R0 ;  /* 0x00000001ff087819 */ /* 0x000fe40000011600 */
[----:B------:R-:W-:-:S04]  /*07e0*/  SEL R5, RZ, 0x1, !P0 ;  /* 0x00000001ff057807 */ /* 0x000fc80004000000 */
[----:B------:R-:W-:-:S04]  /*07f0*/  LOP3.LUT R5, R5, 0x1, R8, 0xf8, !PT ;  /* 0x0000000105057812 */ /* 0x000fc800078ef808 */
[----:B------:R-:W-:-:S05]  /*0800*/  LOP3.LUT R5, R5, R0, RZ, 0xc0, !PT ;  /* 0x0000000005057212 */ /* 0x000fca00078ec0ff */
[----:B------:R-:W-:-:S05]  /*0810*/  IMAD.IADD R5, R8, 0x1, R5 ;  /* 0x0000000108057824 */ /* 0x000fca00078e0205 */
[----:B------:R-:W-:Y:S01]  /*0820*/  LOP3.LUT R6, R5, R6, RZ, 0xfc, !PT ;  /* 0x0000000605067212 */ /* 0x000fe200078efcff */
[----:B------:R-:W-:Y:S06]  /*0830*/  BRA `(.L_x_24) ;  /* 0x0000000000107947 */ /* 0x000fec0003800000 */
.L_x_23:
[----:B------:R-:W-:-:S04]  /*0840*/  LOP3.LUT R6, R6, 0x80000000, RZ, 0xc0, !PT ;  /* 0x8000000006067812 */ /* 0x000fc800078ec0ff */
[----:B------:R-:W-:Y:S01]  /*0850*/  LOP3.LUT R6, R6, 0x7f800000, RZ, 0xfc, !PT ;  /* 0x7f80000006067812 */ /* 0x000fe200078efcff */
[----:B------:R-:W-:Y:S06]  /*0860*/  BRA `(.L_x_24) ;  /* 0x0000000000047947 */ /* 0x000fec0003800000 */
.L_x_22:
[----:B------:R-:W-:-:S07]  /*0870*/  IMAD R6, R7, 0x800000, R6 ;  /* 0x0080000007067824 */ /* 0x000fce00078e0206 */
.L_x_24:
[----:B------:R-:W-:Y:S05]  /*0880*/  BSYNC.RECONVERGENT B2 ;  /* 0x0000000000027941 */ /* 0x000fea0003800200 */
.L_x_21:
[----:B------:R-:W-:Y:S05]  /*0890*/  BRA `(.L_x_25) ;  /* 0x0000000000207947 */ /* 0x000fea0003800000 */
.L_x_20:
[----:B------:R-:W-:-:S04]  /*08a0*/  LOP3.LUT R6, R7, 0x80000000, R6, 0x48, !PT ;  /* 0x8000000007067812 */ /* 0x000fc800078e4806 */
[----:B------:R-:W-:Y:S01]  /*08b0*/  LOP3.LUT R6, R6, 0x7f800000, RZ, 0xfc, !PT ;  /* 0x7f80000006067812 */ /* 0x000fe200078efcff */
[----:B------:R-:W-:Y:S06]  /*08c0*/  BRA `(.L_x_25) ;  /* 0x0000000000147947 */ /* 0x000fec0003800000 */
.L_x_19:
[----:B------:R-:W-:Y:S01]  /*08d0*/  LOP3.LUT R6, R7, 0x80000000, R6, 0x48, !PT ;  /* 0x8000000007067812 */ /* 0x000fe200078e4806 */
[----:B------:R-:W-:Y:S06]  /*08e0*/  BRA `(.L_x_25) ;  /* 0x00000000000c7947 */ /* 0x000fec0003800000 */
.L_x_18:
[----:B------:R-:W0:Y:S01]  /*08f0*/  MUFU.RSQ R6, -QNAN ;  /* 0xffc0000000067908 */ /* 0x000e220000001400 */
[----:B------:R-:W-:Y:S05]  /*0900*/  BRA `(.L_x_25) ;  /* 0x0000000000047947 */ /* 0x000fea0003800000 */
.L_x_17:
[----:B------:R-:W-:-:S07]  /*0910*/  FADD.FTZ R6, R0, 5 ;  /* 0x40a0000000067421 */ /* 0x000fce0000010000 */
.L_x_25:
[----:B------:R-:W-:Y:S05]  /*0920*/  BSYNC.RECONVERGENT B0 ;  /* 0x0000000000007941 */ /* 0x000fea0003800200 */
.L_x_14:
[----:B------:R-:W-:-:S04]  /*0930*/  IMAD.MOV.U32 R5, RZ, RZ, 0x0 ;  /* 0x00000000ff057424 */ /* 0x000fc800078e00ff */
[----:B0-----:R-:W-:Y:S05]  /*0940*/  RET.REL.NODEC R4 `(_Z11heat_kernelPfPKfii) ;  /* 0xfffffff404ac7950 */ /* 0x001fea0003c3ffff */
.L_x_26:
        /* <DEDUP_REMOVED lines=11> */
.L_x_28:


//--------------------- .nv.shared._Z14row_avg_kernelPKfPfii --------------------------
	.section	.nv.shared._Z14row_avg_kernelPKfPfii,"aw",@nobits
	.sectionflags	@""
	.align	4
.nv.shared._Z14row_avg_kernelPKfPfii:
	.zero		1028


//--------------------- .nv.shared.reserved.0     --------------------------
	.section	.nv.shared.reserved.0,"aw",@nobits
	.weak		__nv_reservedSMEM_offset_0_alias
	.size		__nv_reservedSMEM_offset_0_alias, 0, 64
	.other		__nv_reservedSMEM_offset_0_alias,@"STO_CUDA_RESERVED_SHARED STV_DEFAULT"
__nv_reservedSMEM_offset_0_alias:
	.zero		0
	.zero		64


//--------------------- .nv.constant0._Z14row_avg_kernelPKfPfii --------------------------
	.section	.nv.constant0._Z14row_avg_kernelPKfPfii,"a",@progbits
	.sectionflags	@""
	.align	4
.nv.constant0._Z14row_avg_kernelPKfPfii:
	.zero		920


//--------------------- .nv.constant0._Z11heat_kernelPfPKfii --------------------------
	.section	.nv.constant0._Z11heat_kernelPfPKfii,"a",@progbits
	.sectionflags	@""
	.align	4
.nv.constant0._Z11heat_kernelPfPKfii:
	.zero		920


//--------------------- SYMBOLS --------------------------

	.type		.nv.reservedSmem.offset0,@object
	.size		.nv.reservedSmem.offset0,0x4
	.type		.nv.reservedSmem.cap,@object
	.size		.nv.reservedSmem.cap,0x4
